//
// Generated by NVIDIA NVVM Compiler
//
// Compiler Build ID: CL-36424714
// Cuda compilation tools, release 13.0, V13.0.88
// Based on NVVM 20.0.0
//

.version 9.0
.target sm_100
.address_size 64

	// .globl	_Z12galaxia_fasei
.extern .func  (.param .b32 func_retval0) vprintf
(
	.param .b64 vprintf_param_0,
	.param .b64 vprintf_param_1
)
;
.global .align 1 .b8 $str[40] = {71, 97, 108, 97, 120, 105, 97, 32, 37, 100, 32, 45, 32, 69, 115, 116, 114, 101, 108, 108, 97, 32, 37, 100, 32, 45, 62, 32, 66, 114, 105, 108, 108, 111, 58, 32, 37, 100, 10};

.visible .entry _Z12galaxia_fasei(
	.param .u32 _Z12galaxia_fasei_param_0
)
{
	.local .align 8 .b8 	__local_depot0[16];
	.reg .b64 	%SP;
	.reg .b64 	%SPL;
	.reg .pred 	%p<2>;
	.reg .b32 	%r<12>;
	.reg .b64 	%rd<5>;

	mov.u64 	%SPL, __local_depot0;
	cvta.local.u64 	%SP, %SPL;
	ld.param.u32 	%r2, [_Z12galaxia_fasei_param_0];
	mov.u32 	%r1, %tid.x;
	setp.ge.s32 	%p1, %r1, %r2;
	@%p1 bra 	$L__BB0_2;
	add.u64 	%rd1, %SP, 0;
	add.u64 	%rd2, %SPL, 0;
	mov.u32 	%r3, %ctaid.x;
	mul.lo.s32 	%r4, %r1, 7;
	mad.lo.s32 	%r5, %r3, 3, %r4;
	mul.hi.u32 	%r6, %r5, -858993459;
	shr.u32 	%r7, %r6, 3;
	mul.lo.s32 	%r8, %r7, 10;
	sub.s32 	%r9, %r5, %r8;
	st.local.v2.u32 	[%rd2], {%r3, %r1};
	st.local.u32 	[%rd2+8], %r9;
	mov.u64 	%rd3, $str;
	cvta.global.u64 	%rd4, %rd3;
	{ // callseq 0, 0
	.param .b64 param0;
	st.param.b64 	[param0], %rd4;
	.param .b64 param1;
	st.param.b64 	[param1], %rd1;
	.param .b32 retval0;
	call.uni (retval0), 
	vprintf, 
	(
	param0, 
	param1
	);
	ld.param.b32 	%r10, [retval0];
	} // callseq 0
$L__BB0_2:
	ret;

}


// ===== COMPILED SASS (sm_100) =====

	.target	sm_100

	.elftype	@"ET_EXEC"


//--------------------- .note.nv.tkinfo           --------------------------
	.section	.note.nv.tkinfo,"",@"SHT_NOTE"
	.sectionflags	@"SHF_NOTE_NV_TKINFO"
	.tkinfo
        /*0018*/ 	.word	0x00000002
        /*0030*/ 	.string	""
        /*0030*/ 	.string	"ptxas"
        /*0030*/ 	.string	"Cuda compilation tools, release 13.0, V13.0.88"
        /*0030*/ 	.string	"Build cuda_13.0.r13.0/compiler.36424714_0"
        /*0030*/ 	.string	"-arch sm_100 -m 64 "



//--------------------- .note.nv.cuinfo           --------------------------
	.section	.note.nv.cuinfo,"",@"SHT_NOTE"
	.sectionflags	@"SHF_NOTE_NV_CUINFO"
        /*0018*/ 	.short	0x0002
        /*001a*/ 	.short	0x0064
        /*001c*/ 	.short	0x0082
	.zero		2


//--------------------- .nv.info                  --------------------------
	.section	.nv.info,"",@"SHT_CUDA_INFO"
	.align	4


	//----- nvinfo : EIATTR_REGCOUNT
	.align		4
        /*0000*/ 	.byte	0x04, 0x2f
        /*0002*/ 	.short	(.L_2 - .L_1)
	.align		4
.L_1:
        /*0004*/ 	.word	index@(_Z12galaxia_fasei)
        /*0008*/ 	.word	0x00000018


	//----- nvinfo : EIATTR_FRAME_SIZE
	.align		4
.L_2:
        /*000c*/ 	.byte	0x04, 0x11
        /*000e*/ 	.short	(.L_4 - .L_3)
	.align		4
.L_3:
        /*0010*/ 	.word	index@(_Z12galaxia_fasei)
        /*0014*/ 	.word	0x00000010


	//----- nvinfo : EIATTR_MIN_STACK_SIZE
	.align		4
.L_4:
        /*0018*/ 	.byte	0x04, 0x12
        /*001a*/ 	.short	(.L_6 - .L_5)
	.align		4
.L_5:
        /*001c*/ 	.word	index@(_Z12galaxia_fasei)
        /*0020*/ 	.word	0x00000010
.L_6:


//--------------------- .nv.compat                --------------------------
	.section	.nv.compat,"",@"SHT_CUDA_COMPAT_INFO"
	.align	4
        /*0000*/ 	.byte	0x02, 0x09, 0x00, 0x00, 0x02, 0x02, 0x01, 0x00, 0x02, 0x05, 0x05, 0x00, 0x03, 0x07, 0x01, 0x01
        /*0010*/ 	.byte	0x02, 0x03, 0x00, 0x00, 0x02, 0x06, 0x01, 0x00, 0x04, 0x0b, 0x08, 0x00, 0x09, 0x00, 0x00, 0x00
        /*0020*/ 	.byte	0x00, 0x00, 0x00, 0x00


//--------------------- .nv.info._Z12galaxia_fasei --------------------------
	.section	.nv.info._Z12galaxia_fasei,"",@"SHT_CUDA_INFO"
	.sectionflags	@""
	.align	4


	//----- nvinfo : EIATTR_CUDA_API_VERSION
	.align		4
        /*0000*/ 	.byte	0x04, 0x37
        /*0002*/ 	.short	(.L_8 - .L_7)
.L_7:
        /*0004*/ 	.word	0x00000082


	//----- nvinfo : EIATTR_KPARAM_INFO
	.align		4
.L_8:
        /*0008*/ 	.byte	0x04, 0x17
        /*000a*/ 	.short	(.L_10 - .L_9)
.L_9:
        /*000c*/ 	.word	0x00000000
        /*0010*/ 	.short	0x0000
        /*0012*/ 	.short	0x0000
        /*0014*/ 	.byte	0x00, 0xf0, 0x11, 0x00


	//----- nvinfo : EIATTR_SPARSE_MMA_MASK
	.align		4
.L_10:
        /*0018*/ 	.byte	0x03, 0x50
        /*001a*/ 	.short	0x0000


	//----- nvinfo : EIATTR_MAXREG_COUNT
	.align		4
        /*001c*/ 	.byte	0x03, 0x1b
        /*001e*/ 	.short	0x00ff


	//----- nvinfo : EIATTR_EXTERNS
	.align		4
        /*0020*/ 	.byte	0x04, 0x0f
        /*0022*/ 	.short	(.L_12 - .L_11)


	//   ....[0]....
	.align		4
.L_11:
        /*0024*/ 	.word	index@(vprintf)


	//----- nvinfo : EIATTR_MERCURY_ISA_VERSION
	.align		4
.L_12:
        /*0028*/ 	.byte	0x03, 0x5f
        /*002a*/ 	.short	0x0101


	//----- nvinfo : EIATTR_VRC_CTA_INIT_COUNT
	.align		4
        /*002c*/ 	.byte	0x02, 0x4a
	.zero		1
	.zero		1


	//----- nvinfo : EIATTR_SYSCALL_OFFSETS
	.align		4
        /*0030*/ 	.byte	0x04, 0x46
        /*0032*/ 	.short	(.L_14 - .L_13)


	//   ....[0]....
.L_13:
        /*0034*/ 	.word	0x00000180


	//----- nvinfo : EIATTR_EXIT_INSTR_OFFSETS
	.align		4
.L_14:
        /*0038*/ 	.byte	0x04, 0x1c
        /*003a*/ 	.short	(.L_16 - .L_15)


	//   ....[0]....
.L_15:
        /*003c*/ 	.word	0x00000090


	//   ....[1]....
        /*0040*/ 	.word	0x00000190


	//----- nvinfo : EIATTR_CRS_STACK_SIZE
	.align		4
.L_16:
        /*0044*/ 	.byte	0x04, 0x1e
        /*0046*/ 	.short	(.L_18 - .L_17)
.L_17:
        /*0048*/ 	.word	0x00000000


	//----- nvinfo : EIATTR_CBANK_PARAM_SIZE
	.align		4
.L_18:
        /*004c*/ 	.byte	0x03, 0x19
        /*004e*/ 	.short	0x0004


	//----- nvinfo : EIATTR_PARAM_CBANK
	.align		4
        /*0050*/ 	.byte	0x04, 0x0a
        /*0052*/ 	.short	(.L_20 - .L_19)
	.align		4
.L_19:
        /*0054*/ 	.word	index@(.nv.constant0._Z12galaxia_fasei)
        /*0058*/ 	.short	0x0380
        /*005a*/ 	.short	0x0004


	//----- nvinfo : EIATTR_SW_WAR
	.align		4
.L_20:
        /*005c*/ 	.byte	0x04, 0x36
        /*005e*/ 	.short	(.L_22 - .L_21)
.L_21:
        /*0060*/ 	.word	0x00000008
.L_22:


//--------------------- .nv.callgraph             --------------------------
	.section	.nv.callgraph,"",@"SHT_CUDA_CALLGRAPH"
	.align	4
	.sectionentsize	8
	.align		4
        /*0000*/ 	.word	0x00000000
	.align		4
        /*0004*/ 	.word	0xffffffff
	.align		4
        /*0008*/ 	.word	index@(_Z12galaxia_fasei)
	.align		4
        /*000c*/ 	.word	index@(vprintf)
	.align		4
        /*0010*/ 	.word	0x00000000
	.align		4
        /*0014*/ 	.word	0xfffffffe
	.align		4
        /*0018*/ 	.word	0x00000000
	.align		4
        /*001c*/ 	.word	0xfffffffd
	.align		4
        /*0020*/ 	.word	0x00000000
	.align		4
        /*0024*/ 	.word	0xfffffffc


//--------------------- .nv.constant4             --------------------------
	.section	.nv.constant4,"a",@progbits
	.align	8
	.align		8
.nv.constant4:
        /*0000*/ 	.dword	vprintf
	.align		8
        /*0008*/ 	.dword	$str


//--------------------- .text._Z12galaxia_fasei   --------------------------
	.section	.text._Z12galaxia_fasei,"ax",@progbits
	.align	128
        .global         _Z12galaxia_fasei
        .type           _Z12galaxia_fasei,@function
        .size           _Z12galaxia_fasei,(.L_x_2 - _Z12galaxia_fasei)
        .other          _Z12galaxia_fasei,@"STO_CUDA_ENTRY STV_DEFAULT"
_Z12galaxia_fasei:
.text._Z12galaxia_fasei:
[----:B------:R-:W0:Y:S01]  /*0000*/  LDC R1, c[0x0][0x37c] ;  /* 0x0000df00ff017b82 */ /* 0x000e220000000800 */
[----:B------:R-:W1:Y:S01]  /*0010*/  S2R R9, SR_TID.X ;  /* 0x0000000000097919 */ /* 0x000e620000002100 */
[----:B------:R-:W1:Y:S01]  /*0020*/  LDCU UR6, c[0x0][0x380] ;  /* 0x00007000ff0677ac */ /* 0x000e620008000800 */
[----:B0-----:R-:W-:Y:S01]  /*0030*/  VIADD R1, R1, 0xfffffff0 ;  /* 0xfffffff001017836 */ /* 0x001fe20000000000 */
[----:B------:R-:W0:Y:S01]  /*0040*/  LDCU UR4, c[0x0][0x2f8] ;  /* 0x00005f00ff0477ac */ /* 0x000e220008000800 */
[----:B------:R-:W2:Y:S03]  /*0050*/  LDCU UR5, c[0x0][0x2fc] ;  /* 0x00005f80ff0577ac */ /* 0x000ea60008000800 */
[----:B0-----:R-:W-:-:S05]  /*0060*/  IADD3 R6, P1, PT, R1, UR4, RZ ;  /* 0x0000000401067c10 */ /* 0x001fca000ff3e0ff */
[----:B--2---:R-:W-:Y:S01]  /*0070*/  IMAD.X R7, RZ, RZ, UR5, P1 ;  /* 0x00000005ff077e24 */ /* 0x004fe200088e06ff */
[----:B-1----:R-:W-:-:S13]  /*0080*/  ISETP.GE.AND P0, PT, R9, UR6, PT ;  /* 0x0000000609007c0c */ /* 0x002fda000bf06270 */
[----:B------:R-:W-:Y:S05]  /*0090*/  @P0 EXIT ;  /* 0x000000000000094d */ /* 0x000fea0003800000 */
[----:B------:R-:W0:Y:S01]  /*00a0*/  S2R R8, SR_CTAID.X ;  /* 0x0000000000087919 */ /* 0x000e220000002500 */
[----:B------:R-:W-:Y:S01]  /*00b0*/  IMAD R3, R9, 0x7, RZ ;  /* 0x0000000709037824 */ /* 0x000fe200078e02ff */
[----:B------:R-:W-:Y:S01]  /*00c0*/  MOV R2, 0x0 ;  /* 0x0000000000027802 */ /* 0x000fe20000000f00 */
[----:B------:R-:W1:Y:S02]  /*00d0*/  LDCU.64 UR4, c[0x4][0x8] ;  /* 0x01000100ff0477ac */ /* 0x000e640008000a00 */
[----:B-1----:R-:W-:Y:S02]  /*00e0*/  MOV R4, UR4 ;  /* 0x0000000400047c02 */ /* 0x002fe40008000f00 */
[----:B------:R-:W-:Y:S01]  /*00f0*/  MOV R5, UR5 ;  /* 0x0000000500057c02 */ /* 0x000fe20008000f00 */
[----:B0-----:R-:W-:Y:S01]  /*0100*/  IMAD R3, R8, 0x3, R3 ;  /* 0x0000000308037824 */ /* 0x001fe200078e0203 */
[----:B------:R0:W-:Y:S03]  /*0110*/  STL.64 [R1], R8 ;  /* 0x0000000801007387 */ /* 0x0001e60000100a00 */
[----:B------:R-:W-:-:S05]  /*0120*/  IMAD.HI.U32 R0, R3, -0x33333333, RZ ;  /* 0xcccccccd03007827 */ /* 0x000fca00078e00ff */
[----:B------:R-:W-:-:S05]  /*0130*/  SHF.R.U32.HI R0, RZ, 0x3, R0 ;  /* 0x00000003ff007819 */ /* 0x000fca0000011600 */
[----:B------:R-:W-:Y:S02]  /*0140*/  IMAD R0, R0, -0xa, R3 ;  /* 0xfffffff600007824 */ /* 0x000fe400078e0203 */
[----:B------:R-:W1:Y:S03]  /*0150*/  LDC.64 R2, c[0x4][R2] ;  /* 0x0100000002027b82 */ /* 0x000e660000000a00 */
[----:B------:R0:W-:Y:S02]  /*0160*/  STL [R1+0x8], R0 ;  /* 0x0000080001007387 */ /* 0x0001e40000100800 */
[----:B------:R-:W-:-:S07]  /*0170*/  LEPC R20, `(.L_x_0) ;  /* 0x000000001014794e */ /* 0x000fce0000000000 */
[----:B01----:R-:W-:Y:S05]  /*0180*/  CALL.ABS.NOINC R2 ;  /* 0x0000000002007343 */ /* 0x003fea0003c00000 */
.L_x_0:
[----:B------:R-:W-:Y:S05]  /*0190*/  EXIT ;  /* 0x000000000000794d */ /* 0x000fea0003800000 */
.L_x_1:
[----:B------:R-:W-:-:S00]  /*01a0*/  BRA `(.L_x_1) ;  /* 0xfffffffc00fc7947 */ /* 0x000fc0000383ffff */
[----:B------:R-:W-:-:S00]  /*01b0*/  NOP ;  /* 0x0000000000007918 */ /* 0x000fc00000000000 */
        /* <DEDUP_REMOVED lines=12> */
.L_x_2:


//--------------------- .nv.global.init           --------------------------
	.section	.nv.global.init,"aw",@progbits
.nv.global.init:
	.type		$str,@object
	.size		$str,(.L_0 - $str)
$str:
        /*0000*/ 	.byte	0x47, 0x61, 0x6c, 0x61, 0x78, 0x69, 0x61, 0x20, 0x25, 0x64, 0x20, 0x2d, 0x20, 0x45, 0x73, 0x74
        /*0010*/ 	.byte	0x72, 0x65, 0x6c, 0x6c, 0x61, 0x20, 0x25, 0x64, 0x20, 0x2d, 0x3e, 0x20, 0x42, 0x72, 0x69, 0x6c
        /*0020*/ 	.byte	0x6c, 0x6f, 0x3a, 0x20, 0x25, 0x64, 0x0a, 0x00
.L_0:


//--------------------- .nv.shared.reserved.0     --------------------------
	.section	.nv.shared.reserved.0,"aw",@nobits
	.weak		__nv_reservedSMEM_offset_0_alias
	.size		__nv_reservedSMEM_offset_0_alias, 0, 64
	.other		__nv_reservedSMEM_offset_0_alias,@"STO_CUDA_RESERVED_SHARED STV_DEFAULT"
__nv_reservedSMEM_offset_0_alias:
	.zero		0
	.zero		64


//--------------------- .nv.constant0._Z12galaxia_fasei --------------------------
	.section	.nv.constant0._Z12galaxia_fasei,"a",@progbits
	.sectionflags	@""
	.align	4
.nv.constant0._Z12galaxia_fasei:
	.zero		900


//--------------------- SYMBOLS --------------------------

	.type		.nv.reservedSmem.offset0,@object
	.size		.nv.reservedSmem.offset0,0x4
	.type		vprintf,@function
